//
// Generated by NVIDIA NVVM Compiler
//
// Compiler Build ID: CL-36424714
// Cuda compilation tools, release 13.0, V13.0.88
// Based on NVVM 20.0.0
//

.version 9.0
.target sm_100
.address_size 64

	// .globl	_Z16UPDATE_PARTICLESP8Particlefi

.visible .entry _Z16UPDATE_PARTICLESP8Particlefi(
	.param .u64 .ptr .align 1 _Z16UPDATE_PARTICLESP8Particlefi_param_0,
	.param .f32 _Z16UPDATE_PARTICLESP8Particlefi_param_1,
	.param .u32 _Z16UPDATE_PARTICLESP8Particlefi_param_2
)
{
	.reg .pred 	%p<2>;
	.reg .b32 	%r<7>;
	.reg .b32 	%f<6>;
	.reg .b64 	%rd<5>;

	ld.param.u64 	%rd1, [_Z16UPDATE_PARTICLESP8Particlefi_param_0];
	ld.param.f32 	%f1, [_Z16UPDATE_PARTICLESP8Particlefi_param_1];
	ld.param.u32 	%r2, [_Z16UPDATE_PARTICLESP8Particlefi_param_2];
	mov.u32 	%r3, %ntid.x;
	mov.u32 	%r4, %ctaid.x;
	mov.u32 	%r5, %tid.x;
	mad.lo.s32 	%r1, %r3, %r4, %r5;
	setp.ge.s32 	%p1, %r1, %r2;
	@%p1 bra 	$L__BB0_2;
	cvta.to.global.u64 	%rd2, %rd1;
	add.s32 	%r6, %r1, 1;
	cvt.rn.f32.s32 	%f2, %r6;
	mul.f32 	%f3, %f1, %f2;
	mul.wide.s32 	%rd3, %r1, 24;
	add.s64 	%rd4, %rd2, %rd3;
	st.global.f32 	[%rd4+12], %f3;
	ld.global.f32 	%f4, [%rd4];
	add.f32 	%f5, %f3, %f4;
	st.global.f32 	[%rd4], %f5;
$L__BB0_2:
	ret;

}


// ===== COMPILED SASS (sm_100) =====

	.target	sm_100

	.elftype	@"ET_EXEC"


//--------------------- .note.nv.tkinfo           --------------------------
	.section	.note.nv.tkinfo,"",@"SHT_NOTE"
	.sectionflags	@"SHF_NOTE_NV_TKINFO"
	.tkinfo
        /*0018*/ 	.word	0x00000002
        /*0030*/ 	.string	""
        /*0030*/ 	.string	"ptxas"
        /*0030*/ 	.string	"Cuda compilation tools, release 13.0, V13.0.88"
        /*0030*/ 	.string	"Build cuda_13.0.r13.0/compiler.36424714_0"
        /*0030*/ 	.string	"-arch sm_100 -m 64 "



//--------------------- .note.nv.cuinfo           --------------------------
	.section	.note.nv.cuinfo,"",@"SHT_NOTE"
	.sectionflags	@"SHF_NOTE_NV_CUINFO"
        /*0018*/ 	.short	0x0002
        /*001a*/ 	.short	0x0064
        /*001c*/ 	.short	0x0082
	.zero		2


//--------------------- .nv.info                  --------------------------
	.section	.nv.info,"",@"SHT_CUDA_INFO"
	.align	4


	//----- nvinfo : EIATTR_REGCOUNT
	.align		4
        /*0000*/ 	.byte	0x04, 0x2f
        /*0002*/ 	.short	(.L_1 - .L_0)
	.align		4
.L_0:
        /*0004*/ 	.word	index@(_Z16UPDATE_PARTICLESP8Particlefi)
        /*0008*/ 	.word	0x0000000a


	//----- nvinfo : EIATTR_FRAME_SIZE
	.align		4
.L_1:
        /*000c*/ 	.byte	0x04, 0x11
        /*000e*/ 	.short	(.L_3 - .L_2)
	.align		4
.L_2:
        /*0010*/ 	.word	index@(_Z16UPDATE_PARTICLESP8Particlefi)
        /*0014*/ 	.word	0x00000000


	//----- nvinfo : EIATTR_MIN_STACK_SIZE
	.align		4
.L_3:
        /*0018*/ 	.byte	0x04, 0x12
        /*001a*/ 	.short	(.L_5 - .L_4)
	.align		4
.L_4:
        /*001c*/ 	.word	index@(_Z16UPDATE_PARTICLESP8Particlefi)
        /*0020*/ 	.word	0x00000000
.L_5:


//--------------------- .nv.compat                --------------------------
	.section	.nv.compat,"",@"SHT_CUDA_COMPAT_INFO"
	.align	4
        /*0000*/ 	.byte	0x02, 0x09, 0x00, 0x00, 0x02, 0x02, 0x01, 0x00, 0x02, 0x05, 0x05, 0x00, 0x03, 0x07, 0x01, 0x01
        /*0010*/ 	.byte	0x02, 0x03, 0x00, 0x00, 0x02, 0x06, 0x01, 0x00, 0x04, 0x0b, 0x08, 0x00, 0x09, 0x00, 0x00, 0x00
        /*0020*/ 	.byte	0x00, 0x00, 0x00, 0x00


//--------------------- .nv.info._Z16UPDATE_PARTICLESP8Particlefi --------------------------
	.section	.nv.info._Z16UPDATE_PARTICLESP8Particlefi,"",@"SHT_CUDA_INFO"
	.sectionflags	@""
	.align	4


	//----- nvinfo : EIATTR_CUDA_API_VERSION
	.align		4
        /*0000*/ 	.byte	0x04, 0x37
        /*0002*/ 	.short	(.L_7 - .L_6)
.L_6:
        /*0004*/ 	.word	0x00000082


	//----- nvinfo : EIATTR_KPARAM_INFO
	.align		4
.L_7:
        /*0008*/ 	.byte	0x04, 0x17
        /*000a*/ 	.short	(.L_9 - .L_8)
.L_8:
        /*000c*/ 	.word	0x00000000
        /*0010*/ 	.short	0x0002
        /*0012*/ 	.short	0x000c
        /*0014*/ 	.byte	0x00, 0xf0, 0x11, 0x00


	//----- nvinfo : EIATTR_KPARAM_INFO
	.align		4
.L_9:
        /*0018*/ 	.byte	0x04, 0x17
        /*001a*/ 	.short	(.L_11 - .L_10)
.L_10:
        /*001c*/ 	.word	0x00000000
        /*0020*/ 	.short	0x0001
        /*0022*/ 	.short	0x0008
        /*0024*/ 	.byte	0x00, 0xf0, 0x11, 0x00


	//----- nvinfo : EIATTR_KPARAM_INFO
	.align		4
.L_11:
        /*0028*/ 	.byte	0x04, 0x17
        /*002a*/ 	.short	(.L_13 - .L_12)
.L_12:
        /*002c*/ 	.word	0x00000000
        /*0030*/ 	.short	0x0000
        /*0032*/ 	.short	0x0000
        /*0034*/ 	.byte	0x00, 0xf5, 0x21, 0x00


	//----- nvinfo : EIATTR_SPARSE_MMA_MASK
	.align		4
.L_13:
        /*0038*/ 	.byte	0x03, 0x50
        /*003a*/ 	.short	0x0000


	//----- nvinfo : EIATTR_MAXREG_COUNT
	.align		4
        /*003c*/ 	.byte	0x03, 0x1b
        /*003e*/ 	.short	0x00ff


	//----- nvinfo : EIATTR_MERCURY_ISA_VERSION
	.align		4
        /*0040*/ 	.byte	0x03, 0x5f
        /*0042*/ 	.short	0x0101


	//----- nvinfo : EIATTR_VRC_CTA_INIT_COUNT
	.align		4
        /*0044*/ 	.byte	0x02, 0x4a
	.zero		1
	.zero		1


	//----- nvinfo : EIATTR_EXIT_INSTR_OFFSETS
	.align		4
        /*0048*/ 	.byte	0x04, 0x1c
        /*004a*/ 	.short	(.L_15 - .L_14)


	//   ....[0]....
.L_14:
        /*004c*/ 	.word	0x00000070


	//   ....[1]....
        /*0050*/ 	.word	0x00000130


	//----- nvinfo : EIATTR_CBANK_PARAM_SIZE
	.align		4
.L_15:
        /*0054*/ 	.byte	0x03, 0x19
        /*0056*/ 	.short	0x0010


	//----- nvinfo : EIATTR_PARAM_CBANK
	.align		4
        /*0058*/ 	.byte	0x04, 0x0a
        /*005a*/ 	.short	(.L_17 - .L_16)
	.align		4
.L_16:
        /*005c*/ 	.word	index@(.nv.constant0._Z16UPDATE_PARTICLESP8Particlefi)
        /*0060*/ 	.short	0x0380
        /*0062*/ 	.short	0x0010


	//----- nvinfo : EIATTR_SW_WAR
	.align		4
.L_17:
        /*0064*/ 	.byte	0x04, 0x36
        /*0066*/ 	.short	(.L_19 - .L_18)
.L_18:
        /*0068*/ 	.word	0x00000008
.L_19:


//--------------------- .nv.callgraph             --------------------------
	.section	.nv.callgraph,"",@"SHT_CUDA_CALLGRAPH"
	.align	4
	.sectionentsize	8
	.align		4
        /*0000*/ 	.word	0x00000000
	.align		4
        /*0004*/ 	.word	0xffffffff
	.align		4
        /*0008*/ 	.word	0x00000000
	.align		4
        /*000c*/ 	.word	0xfffffffe
	.align		4
        /*0010*/ 	.word	0x00000000
	.align		4
        /*0014*/ 	.word	0xfffffffd
	.align		4
        /*0018*/ 	.word	0x00000000
	.align		4
        /*001c*/ 	.word	0xfffffffc


//--------------------- .text._Z16UPDATE_PARTICLESP8Particlefi --------------------------
	.section	.text._Z16UPDATE_PARTICLESP8Particlefi,"ax",@progbits
	.align	128
        .global         _Z16UPDATE_PARTICLESP8Particlefi
        .type           _Z16UPDATE_PARTICLESP8Particlefi,@function
        .size           _Z16UPDATE_PARTICLESP8Particlefi,(.L_x_1 - _Z16UPDATE_PARTICLESP8Particlefi)
        .other          _Z16UPDATE_PARTICLESP8Particlefi,@"STO_CUDA_ENTRY STV_DEFAULT"
_Z16UPDATE_PARTICLESP8Particlefi:
.text._Z16UPDATE_PARTICLESP8Particlefi:
[----:B------:R-:W-:Y:S01]  /*0000*/  LDC R1, c[0x0][0x37c] ;  /* 0x0000df00ff017b82 */ /* 0x000fe20000000800 */
[----:B------:R-:W0:Y:S01]  /*0010*/  S2R R5, SR_CTAID.X ;  /* 0x0000000000057919 */ /* 0x000e220000002500 */
[----:B------:R-:W0:Y:S01]  /*0020*/  LDCU UR4, c[0x0][0x360] ;  /* 0x00006c00ff0477ac */ /* 0x000e220008000800 */
[----:B------:R-:W0:Y:S01]  /*0030*/  S2R R0, SR_TID.X ;  /* 0x0000000000007919 */ /* 0x000e220000002100 */
[----:B------:R-:W1:Y:S01]  /*0040*/  LDCU UR5, c[0x0][0x38c] ;  /* 0x00007180ff0577ac */ /* 0x000e620008000800 */
[----:B0-----:R-:W-:-:S05]  /*0050*/  IMAD R5, R5, UR4, R0 ;  /* 0x0000000405057c24 */ /* 0x001fca000f8e0200 */
[----:B-1----:R-:W-:-:S13]  /*0060*/  ISETP.GE.AND P0, PT, R5, UR5, PT ;  /* 0x0000000505007c0c */ /* 0x002fda000bf06270 */
[----:B------:R-:W-:Y:S05]  /*0070*/  @P0 EXIT ;  /* 0x000000000000094d */ /* 0x000fea0003800000 */
[----:B------:R-:W0:Y:S01]  /*0080*/  LDC.64 R2, c[0x0][0x380] ;  /* 0x0000e000ff027b82 */ /* 0x000e220000000a00 */
[----:B------:R-:W1:Y:S01]  /*0090*/  LDCU.64 UR4, c[0x0][0x358] ;  /* 0x00006b00ff0477ac */ /* 0x000e620008000a00 */
[----:B------:R-:W2:Y:S01]  /*00a0*/  LDCU UR6, c[0x0][0x388] ;  /* 0x00007100ff0677ac */ /* 0x000ea20008000800 */
[----:B0-----:R-:W-:-:S05]  /*00b0*/  IMAD.WIDE R2, R5, 0x18, R2 ;  /* 0x0000001805027825 */ /* 0x001fca00078e0202 */
[----:B-1----:R-:W3:Y:S01]  /*00c0*/  LDG.E R0, desc[UR4][R2.64] ;  /* 0x0000000402007981 */ /* 0x002ee2000c1e1900 */
[----:B------:R-:W-:-:S04]  /*00d0*/  IADD3 R5, PT, PT, R5, 0x1, RZ ;  /* 0x0000000105057810 */ /* 0x000fc80007ffe0ff */
[----:B------:R-:W-:-:S05]  /*00e0*/  I2FP.F32.S32 R5, R5 ;  /* 0x0000000500057245 */ /* 0x000fca0000201400 */
[----:B--2---:R-:W-:-:S05]  /*00f0*/  FMUL R5, R5, UR6 ;  /* 0x0000000605057c20 */ /* 0x004fca0008400000 */
[----:B------:R-:W-:Y:S01]  /*0100*/  STG.E desc[UR4][R2.64+0xc], R5 ;  /* 0x00000c0502007986 */ /* 0x000fe2000c101904 */
[----:B---3--:R-:W-:-:S05]  /*0110*/  FADD R7, R5, R0 ;  /* 0x0000000005077221 */ /* 0x008fca0000000000 */
[----:B------:R-:W-:Y:S01]  /*0120*/  STG.E desc[UR4][R2.64], R7 ;  /* 0x0000000702007986 */ /* 0x000fe2000c101904 */
[----:B------:R-:W-:Y:S05]  /*0130*/  EXIT ;  /* 0x000000000000794d */ /* 0x000fea0003800000 */
.L_x_0:
[----:B------:R-:W-:-:S00]  /*0140*/  BRA `(.L_x_0) ;  /* 0xfffffffc00fc7947 */ /* 0x000fc0000383ffff */
[----:B------:R-:W-:-:S00]  /*0150*/  NOP ;  /* 0x0000000000007918 */ /* 0x000fc00000000000 */
        /* <DEDUP_REMOVED lines=10> */
.L_x_1:


//--------------------- .nv.shared.reserved.0     --------------------------
	.section	.nv.shared.reserved.0,"aw",@nobits
	.weak		__nv_reservedSMEM_offset_0_alias
	.size		__nv_reservedSMEM_offset_0_alias, 0, 64
	.other		__nv_reservedSMEM_offset_0_alias,@"STO_CUDA_RESERVED_SHARED STV_DEFAULT"
__nv_reservedSMEM_offset_0_alias:
	.zero		0
	.zero		64


//--------------------- .nv.constant0._Z16UPDATE_PARTICLESP8Particlefi --------------------------
	.section	.nv.constant0._Z16UPDATE_PARTICLESP8Particlefi,"a",@progbits
	.sectionflags	@""
	.align	4
.nv.constant0._Z16UPDATE_PARTICLESP8Particlefi:
	.zero		912


//--------------------- SYMBOLS --------------------------

	.type		.nv.reservedSmem.offset0,@object
	.size		.nv.reservedSmem.offset0,0x4
